	.headerflags	@"EF_CUDA_TEXMODE_UNIFIED EF_CUDA_64BIT_ADDRESS EF_CUDA_ACCELERATORS EF_CUDA_SM90 EF_CUDA_VIRTUAL_SM(EF_CUDA_SM90)"
	.elftype	@"ET_EXEC"


//--------------------- .nv.info                  --------------------------
	.section	.nv.info,"",@"SHT_CUDA_INFO"
	.align	4


	//----- nvinfo : EIATTR_REGCOUNT
	.align		4
        /*0000*/ 	.byte	0x04, 0x2f
        /*0002*/ 	.short	(.L_3 - .L_2)
	.align		4
.L_2:
        /*0004*/ 	.word	index@(triton_poi_fused__native_batch_norm_legit_no_training_convolution_sigmoid_31)
        /*0008*/ 	.word	0x00000013


	//----- nvinfo : EIATTR_MIN_STACK_SIZE
	.align		4
.L_3:
        /*000c*/ 	.byte	0x04, 0x12
        /*000e*/ 	.short	(.L_5 - .L_4)
	.align		4
.L_4:
        /*0010*/ 	.word	index@(triton_poi_fused__native_batch_norm_legit_no_training_convolution_sigmoid_31)
        /*0014*/ 	.word	0x00000000


	//----- nvinfo : EIATTR_FRAME_SIZE
	.align		4
.L_5:
        /*0018*/ 	.byte	0x04, 0x11
        /*001a*/ 	.short	(.L_7 - .L_6)
	.align		4
.L_6:
        /*001c*/ 	.word	index@(triton_poi_fused__native_batch_norm_legit_no_training_convolution_sigmoid_31)
        /*0020*/ 	.word	0x00000000


	//----- nvinfo : EIATTR_MIN_STACK_SIZE
	.align		4
.L_7:
        /*0024*/ 	.byte	0x04, 0x12
        /*0026*/ 	.short	(.L_9 - .L_8)
	.align		4
.L_8:
        /*0028*/ 	.word	index@(triton_poi_fused__native_batch_norm_legit_no_training_convolution_sigmoid_31)
        /*002c*/ 	.word	0x00000000
.L_9:


//--------------------- .nv.info.triton_poi_fused__native_batch_norm_legit_no_training_convolution_sigmoid_31 --------------------------
	.section	.nv.info.triton_poi_fused__native_batch_norm_legit_no_training_convolution_sigmoid_31,"",@"SHT_CUDA_INFO"
	.sectionflags	@""
	.align	4


	//----- nvinfo : EIATTR_CUDA_API_VERSION
	.align		4
        /*0000*/ 	.byte	0x04, 0x37
        /*0002*/ 	.short	(.L_11 - .L_10)
.L_10:
        /*0004*/ 	.word	0x0000007c


	//----- nvinfo : EIATTR_KPARAM_INFO
	.align		4
.L_11:
        /*0008*/ 	.byte	0x04, 0x17
        /*000a*/ 	.short	(.L_13 - .L_12)
.L_12:
        /*000c*/ 	.word	0x00000000
        /*0010*/ 	.short	0x0007
        /*0012*/ 	.short	0x0038
        /*0014*/ 	.byte	0x00, 0xf0, 0x11, 0x00


	//----- nvinfo : EIATTR_KPARAM_INFO
	.align		4
.L_13:
        /*0018*/ 	.byte	0x04, 0x17
        /*001a*/ 	.short	(.L_15 - .L_14)
.L_14:
        /*001c*/ 	.word	0x00000000
        /*0020*/ 	.short	0x0006
        /*0022*/ 	.short	0x0030
        /*0024*/ 	.byte	0x00, 0xf4, 0x21, 0x00


	//----- nvinfo : EIATTR_KPARAM_INFO
	.align		4
.L_15:
        /*0028*/ 	.byte	0x04, 0x17
        /*002a*/ 	.short	(.L_17 - .L_16)
.L_16:
        /*002c*/ 	.word	0x00000000
        /*0030*/ 	.short	0x0005
        /*0032*/ 	.short	0x0028
        /*0034*/ 	.byte	0x00, 0xf4, 0x21, 0x00


	//----- nvinfo : EIATTR_KPARAM_INFO
	.align		4
.L_17:
        /*0038*/ 	.byte	0x04, 0x17
        /*003a*/ 	.short	(.L_19 - .L_18)
.L_18:
        /*003c*/ 	.word	0x00000000
        /*0040*/ 	.short	0x0004
        /*0042*/ 	.short	0x0020
        /*0044*/ 	.byte	0x00, 0xf4, 0x21, 0x00


	//----- nvinfo : EIATTR_KPARAM_INFO
	.align		4
.L_19:
        /*0048*/ 	.byte	0x04, 0x17
        /*004a*/ 	.short	(.L_21 - .L_20)
.L_20:
        /*004c*/ 	.word	0x00000000
        /*0050*/ 	.short	0x0003
        /*0052*/ 	.short	0x0018
        /*0054*/ 	.byte	0x00, 0xf4, 0x21, 0x00


	//----- nvinfo : EIATTR_KPARAM_INFO
	.align		4
.L_21:
        /*0058*/ 	.byte	0x04, 0x17
        /*005a*/ 	.short	(.L_23 - .L_22)
.L_22:
        /*005c*/ 	.word	0x00000000
        /*0060*/ 	.short	0x0002
        /*0062*/ 	.short	0x0010
        /*0064*/ 	.byte	0x00, 0xf4, 0x21, 0x00


	//----- nvinfo : EIATTR_KPARAM_INFO
	.align		4
.L_23:
        /*0068*/ 	.byte	0x04, 0x17
        /*006a*/ 	.short	(.L_25 - .L_24)
.L_24:
        /*006c*/ 	.word	0x00000000
        /*0070*/ 	.short	0x0001
        /*0072*/ 	.short	0x0008
        /*0074*/ 	.byte	0x00, 0xf4, 0x21, 0x00


	//----- nvinfo : EIATTR_KPARAM_INFO
	.align		4
.L_25:
        /*0078*/ 	.byte	0x04, 0x17
        /*007a*/ 	.short	(.L_27 - .L_26)
.L_26:
        /*007c*/ 	.word	0x00000000
        /*0080*/ 	.short	0x0000
        /*0082*/ 	.short	0x0000
        /*0084*/ 	.byte	0x00, 0xf4, 0x21, 0x00


	//----- nvinfo : EIATTR_SPARSE_MMA_MASK
	.align		4
.L_27:
        /*0088*/ 	.byte	0x03, 0x50
        /*008a*/ 	.short	0x0000


	//----- nvinfo : EIATTR_MAXREG_COUNT
	.align		4
        /*008c*/ 	.byte	0x03, 0x1b
        /*008e*/ 	.short	0x00ff


	//----- nvinfo : EIATTR_EXIT_INSTR_OFFSETS
	.align		4
        /*0090*/ 	.byte	0x04, 0x1c
        /*0092*/ 	.short	(.L_29 - .L_28)


	//   ....[0]....
.L_28:
        /*0094*/ 	.word	0x00000320


	//----- nvinfo : EIATTR_REQNTID
	.align		4
.L_29:
        /*0098*/ 	.byte	0x04, 0x10
        /*009a*/ 	.short	(.L_31 - .L_30)
.L_30:
        /*009c*/ 	.word	0x00000080
        /*00a0*/ 	.word	0x00000001
        /*00a4*/ 	.word	0x00000001


	//----- nvinfo : EIATTR_CBANK_PARAM_SIZE
	.align		4
.L_31:
        /*00a8*/ 	.byte	0x03, 0x19
        /*00aa*/ 	.short	0x003c


	//----- nvinfo : EIATTR_PARAM_CBANK
	.align		4
        /*00ac*/ 	.byte	0x04, 0x0a
        /*00ae*/ 	.short	(.L_33 - .L_32)
	.align		4
.L_32:
        /*00b0*/ 	.word	index@(.nv.constant0.triton_poi_fused__native_batch_norm_legit_no_training_convolution_sigmoid_31)
        /*00b4*/ 	.short	0x0210
        /*00b6*/ 	.short	0x003c


	//----- nvinfo : EIATTR_SW_WAR
	.align		4
.L_33:
        /*00b8*/ 	.byte	0x04, 0x36
        /*00ba*/ 	.short	(.L_35 - .L_34)
.L_34:
        /*00bc*/ 	.word	0x00000008
.L_35:


//--------------------- .nv.callgraph             --------------------------
	.section	.nv.callgraph,"",@"SHT_CUDA_CALLGRAPH"
	.align	4
	.sectionentsize	8
	.align		4
        /*0000*/ 	.word	0x00000000
	.align		4
        /*0004*/ 	.word	0xffffffff
	.align		4
        /*0008*/ 	.word	0x00000000
	.align		4
        /*000c*/ 	.word	0xfffffffe
	.align		4
        /*0010*/ 	.word	0x00000000
	.align		4
        /*0014*/ 	.word	0xfffffffd
	.align		4
        /*0018*/ 	.word	0x00000000
	.align		4
        /*001c*/ 	.word	0xfffffffc


//--------------------- .nv.constant4             --------------------------
	.section	.nv.constant4,"a",@progbits
	.align	8
	.align		8
.nv.constant4:
        /*0000*/ 	.dword	_$_str
	.align		8
        /*0008*/ 	.dword	_$_str_$_2


//--------------------- .text.triton_poi_fused__native_batch_norm_legit_no_training_convolution_sigmoid_31 --------------------------
	.section	.text.triton_poi_fused__native_batch_norm_legit_no_training_convolution_sigmoid_31,"ax",@progbits
	.align	128
        .global         triton_poi_fused__native_batch_norm_legit_no_training_convolution_sigmoid_31
        .type           triton_poi_fused__native_batch_norm_legit_no_training_convolution_sigmoid_31,@function
        .size           triton_poi_fused__native_batch_norm_legit_no_training_convolution_sigmoid_31,(.L_x_1 - triton_poi_fused__native_batch_norm_legit_no_training_convolution_sigmoid_31)
        .other          triton_poi_fused__native_batch_norm_legit_no_training_convolution_sigmoid_31,@"STO_CUDA_ENTRY STV_DEFAULT"
triton_poi_fused__native_batch_norm_legit_no_training_convolution_sigmoid_31:
.text.triton_poi_fused__native_batch_norm_legit_no_training_convolution_sigmoid_31:
[----:B------:R-:W-:Y:S08]  /*0000*/  LDC R1, c[0x0][0x28] ;  /* 0x00000a00ff017b82 */ /* 0x000ff00000000800 */
[----:B------:R-:W1:Y:S01]  /*0010*/  LDC.64 R8, c[0x0][0x228] ;  /* 0x00008a00ff087b82 */ /* 0x000e620000000a00 */
[----:B------:R-:W-:Y:S01]  /*0020*/  ULDC.64 UR4, c[0x0][0x208] ;  /* 0x0000820000047ab9 */ /* 0x000fe20000000a00 */
[----:B------:R-:W2:Y:S01]  /*0030*/  S2R R0, SR_TID.X ;  /* 0x0000000000007919 */ /* 0x000ea20000002100 */
[----:B------:R-:W3:Y:S05]  /*0040*/  S2R R15, SR_CTAID.X ;  /* 0x00000000000f7919 */ /* 0x000eea0000002500 */
[----:B------:R-:W4:Y:S01]  /*0050*/  LDC.64 R2, c[0x0][0x210] ;  /* 0x00008400ff027b82 */ /* 0x000f220000000a00 */
[----:B-1----:R-:W5:Y:S07]  /*0060*/  LDG.E R9, desc[UR4][R8.64] ;  /* 0x0000000408097981 */ /* 0x002f6e000c1e1900 */
[----:B------:R-:W1:Y:S08]  /*0070*/  LDC.64 R4, c[0x0][0x218] ;  /* 0x00008600ff047b82 */ /* 0x000e700000000a00 */
[----:B------:R-:W1:Y:S01]  /*0080*/  LDC.64 R6, c[0x0][0x220] ;  /* 0x00008800ff067b82 */ /* 0x000e620000000a00 */
[----:B--2---:R-:W-:-:S04]  /*0090*/  LOP3.LUT R0, R0, 0x7f, RZ, 0xc0, !PT ;  /* 0x0000007f00007812 */ /* 0x004fc800078ec0ff */
[----:B---3--:R-:W-:-:S03]  /*00a0*/  LEA R0, R15, R0, 0x7 ;  /* 0x000000000f007211 */ /* 0x008fc600078e38ff */
[----:B------:R-:W2:Y:S02]  /*00b0*/  LDC.64 R10, c[0x0][0x230] ;  /* 0x00008c00ff0a7b82 */ /* 0x000ea40000000a00 */
[----:B----4-:R-:W-:-:S05]  /*00c0*/  IMAD.WIDE R2, R0, 0x4, R2 ;  /* 0x0000000400027825 */ /* 0x010fca00078e0202 */
[----:B------:R-:W3:Y:S01]  /*00d0*/  LDG.E R8, desc[UR4][R2.64] ;  /* 0x0000000402087981 */ /* 0x000ee2000c1e1900 */
[----:B------:R-:W4:Y:S03]  /*00e0*/  LDC.64 R12, c[0x0][0x238] ;  /* 0x00008e00ff0c7b82 */ /* 0x000f260000000a00 */
[----:B01----:R-:W3:Y:S04]  /*00f0*/  LDG.E R5, desc[UR4][R4.64] ;  /* 0x0000000404057981 */ /* 0x003ee8000c1e1900 */
[----:B------:R3:W3:Y:S04]  /*0100*/  LDG.E R6, desc[UR4][R6.64] ;  /* 0x0000000406067981 */ /* 0x0006e8000c1e1900 */
[----:B--2---:R-:W2:Y:S04]  /*0110*/  LDG.E R10, desc[UR4][R10.64] ;  /* 0x000000040a0a7981 */ /* 0x004ea8000c1e1900 */
[----:B----4-:R-:W2:Y:S01]  /*0120*/  LDG.E R13, desc[UR4][R12.64] ;  /* 0x000000040c0d7981 */ /* 0x010ea2000c1e1900 */
[----:B------:R-:W-:Y:S01]  /*0130*/  HFMA2.MMA R16, -RZ, RZ, 1.625, 0 ;  /* 0x3e800000ff107435 */ /* 0x000fe200000001ff */
[----:B-----5:R-:W-:-:S04]  /*0140*/  FADD R9, R9, 9.9999997473787516356e-06 ;  /* 0x3727c5ac09097421 */ /* 0x020fc80000000000 */
[----:B------:R-:W0:Y:S02]  /*0150*/  MUFU.SQRT R14, R9 ;  /* 0x00000009000e7308 */ /* 0x000e240000002000 */
[C---:B0-----:R-:W-:Y:S02]  /*0160*/  FSETP.GT.AND P0, PT, R14.reuse, 8.50705917302346158658e+37, PT ;  /* 0x7e8000000e00780b */ /* 0x041fe40003f04000 */
[----:B------:R-:W-:-:S11]  /*0170*/  FSETP.GEU.AND P1, PT, R14, 1.175494350822287508e-38, PT ;  /* 0x008000000e00780b */ /* 0x000fd60003f2e000 */
[----:B------:R-:W-:-:S04]  /*0180*/  @P0 FMUL R14, R14, 0.25 ;  /* 0x3e8000000e0e0820 */ /* 0x000fc80000400000 */
[----:B------:R-:W-:-:S06]  /*0190*/  @!P1 FMUL R14, R14, 16777216 ;  /* 0x4b8000000e0e9820 */ /* 0x000fcc0000400000 */
[----:B------:R-:W0:Y:S01]  /*01a0*/  MUFU.RCP R14, R14 ;  /* 0x0000000e000e7308 */ /* 0x000e220000001000 */
[----:B------:R-:W-:Y:S01]  /*01b0*/  FSEL R15, R16, 1, P0 ;  /* 0x3f800000100f7808 */ /* 0x000fe20000000000 */
[----:B---3--:R-:W-:-:S04]  /*01c0*/  FADD R7, R8, R5 ;  /* 0x0000000508077221 */ /* 0x008fc80000000000 */
[----:B------:R-:W-:Y:S01]  /*01d0*/  @!P1 FMUL R15, R15, 16777216 ;  /* 0x4b8000000f0f9820 */ /* 0x000fe20000400000 */
[----:B------:R-:W-:-:S03]  /*01e0*/  FADD R6, -R6, R7 ;  /* 0x0000000706067221 */ /* 0x000fc60000000100 */
[----:B0-----:R-:W-:-:S04]  /*01f0*/  FMUL R15, R14, R15 ;  /* 0x0000000f0e0f7220 */ /* 0x001fc80000400000 */
[----:B------:R-:W-:-:S04]  /*0200*/  FMUL R6, R6, R15 ;  /* 0x0000000f06067220 */ /* 0x000fc80000400000 */
[----:B--2---:R-:W-:-:S04]  /*0210*/  FFMA R6, R10, R6, R13 ;  /* 0x000000060a067223 */ /* 0x004fc8000000000d */
[----:B------:R-:W-:-:S04]  /*0220*/  FADD R6, RZ, -R6 ;  /* 0x80000006ff067221 */ /* 0x000fc80000000000 */
[----:B------:R-:W-:-:S05]  /*0230*/  FMUL R6, R6, 1.4426950216293334961 ;  /* 0x3fb8aa3b06067820 */ /* 0x000fca0000400000 */
[----:B------:R-:W-:-:S13]  /*0240*/  FSETP.GEU.AND P0, PT, R6, -126, PT ;  /* 0xc2fc00000600780b */ /* 0x000fda0003f0e000 */
[----:B------:R-:W-:-:S04]  /*0250*/  @!P0 FMUL R6, R6, 0.5 ;  /* 0x3f00000006068820 */ /* 0x000fc80000400000 */
[----:B------:R-:W0:Y:S02]  /*0260*/  MUFU.EX2 R4, R6 ;  /* 0x0000000600047308 */ /* 0x000e240000000800 */
[----:B0-----:R-:W-:-:S04]  /*0270*/  @!P0 FMUL R4, R4, R4 ;  /* 0x0000000404048220 */ /* 0x001fc80000400000 */
[----:B------:R-:W-:Y:S02]  /*0280*/  FADD R8, R4, 1 ;  /* 0x3f80000004087421 */ /* 0x000fe40000000000 */
[----:B------:R-:W0:Y:S03]  /*0290*/  LDC.64 R4, c[0x0][0x240] ;  /* 0x00009000ff047b82 */ /* 0x000e260000000a00 */
[----:B------:R-:W-:-:S13]  /*02a0*/  FSETP.GT.AND P0, PT, R8, 8.50705917302346158658e+37, PT ;  /* 0x7e8000000800780b */ /* 0x000fda0003f04000 */
[----:B------:R-:W-:-:S06]  /*02b0*/  @P0 FMUL R8, R8, 0.25 ;  /* 0x3e80000008080820 */ /* 0x000fcc0000400000 */
[----:B------:R-:W1:Y:S01]  /*02c0*/  MUFU.RCP R8, R8 ;  /* 0x0000000800087308 */ /* 0x000e620000001000 */
[----:B------:R-:W-:Y:S01]  /*02d0*/  FSEL R9, R16, 1, P0 ;  /* 0x3f80000010097808 */ /* 0x000fe20000000000 */
[----:B0-----:R-:W-:Y:S01]  /*02e0*/  IMAD.WIDE R4, R0, 0x4, R4 ;  /* 0x0000000400047825 */ /* 0x001fe200078e0204 */
[----:B------:R-:W-:Y:S03]  /*02f0*/  STG.E desc[UR4][R2.64], R7 ;  /* 0x0000000702007986 */ /* 0x000fe6000c101904 */
[----:B-1----:R-:W-:-:S05]  /*0300*/  FMUL R9, R8, R9 ;  /* 0x0000000908097220 */ /* 0x002fca0000400000 */
[----:B------:R-:W-:Y:S01]  /*0310*/  STG.E desc[UR4][R4.64], R9 ;  /* 0x0000000904007986 */ /* 0x000fe2000c101904 */
[----:B------:R-:W-:Y:S05]  /*0320*/  EXIT ;  /* 0x000000000000794d */ /* 0x000fea0003800000 */
.L_x_0:
[----:B------:R-:W-:-:S00]  /*0330*/  BRA `(.L_x_0) ;  /* 0xfffffffc00fc7947 */ /* 0x000fc0000383ffff */
[----:B------:R-:W-:-:S00]  /*0340*/  NOP ;  /* 0x0000000000007918 */ /* 0x000fc00000000000 */
        /* <DEDUP_REMOVED lines=11> */
.L_x_1:


//--------------------- .nv.global.init           --------------------------
	.section	.nv.global.init,"aw",@progbits
.nv.global.init:
	.type		_$_str,@object
	.size		_$_str,(_$_str_$_2 - _$_str)
_$_str:
        /*0000*/ 	.byte	0x5f, 0x5f, 0x43, 0x55, 0x44, 0x41, 0x5f, 0x46, 0x54, 0x5a, 0x00
	.type		_$_str_$_2,@object
	.size		_$_str_$_2,(.L_1 - _$_str_$_2)
_$_str_$_2:
        /*000b*/ 	.byte	0x5f, 0x5f, 0x43, 0x55, 0x44, 0x41, 0x5f, 0x50, 0x52, 0x45, 0x43, 0x5f, 0x53, 0x51, 0x52, 0x54
        /*001b*/ 	.byte	0x00
.L_1:


//--------------------- .nv.constant0.triton_poi_fused__native_batch_norm_legit_no_training_convolution_sigmoid_31 --------------------------
	.section	.nv.constant0.triton_poi_fused__native_batch_norm_legit_no_training_convolution_sigmoid_31,"a",@progbits
	.sectionflags	@""
	.align	4
.nv.constant0.triton_poi_fused__native_batch_norm_legit_no_training_convolution_sigmoid_31:
	.zero		588
